//
// Generated by NVIDIA NVVM Compiler
//
// Compiler Build ID: CL-36424714
// Cuda compilation tools, release 13.0, V13.0.88
// Based on NVVM 20.0.0
//

.version 9.0
.target sm_100
.address_size 64

	// .globl	_Z20convolucaoCUDAKernelPKfPfii
.const .align 4 .b8 DEVICE_KERNEL[36];
// _ZZ26convolucaoCUDASharedKernelPKfPfiiE4tile has been demoted

.visible .entry _Z20convolucaoCUDAKernelPKfPfii(
	.param .u64 .ptr .align 1 _Z20convolucaoCUDAKernelPKfPfii_param_0,
	.param .u64 .ptr .align 1 _Z20convolucaoCUDAKernelPKfPfii_param_1,
	.param .u32 _Z20convolucaoCUDAKernelPKfPfii_param_2,
	.param .u32 _Z20convolucaoCUDAKernelPKfPfii_param_3
)
{
	.reg .pred 	%p<8>;
	.reg .b32 	%r<40>;
	.reg .b32 	%f<28>;
	.reg .b64 	%rd<25>;

	ld.param.u64 	%rd1, [_Z20convolucaoCUDAKernelPKfPfii_param_0];
	ld.param.u64 	%rd2, [_Z20convolucaoCUDAKernelPKfPfii_param_1];
	ld.param.u32 	%r3, [_Z20convolucaoCUDAKernelPKfPfii_param_2];
	ld.param.u32 	%r5, [_Z20convolucaoCUDAKernelPKfPfii_param_3];
	mov.u32 	%r6, %ctaid.x;
	mov.u32 	%r7, %ntid.x;
	mov.u32 	%r8, %tid.x;
	mad.lo.s32 	%r1, %r6, %r7, %r8;
	mov.u32 	%r9, %ctaid.y;
	mov.u32 	%r10, %ntid.y;
	mov.u32 	%r11, %tid.y;
	mad.lo.s32 	%r12, %r9, %r10, %r11;
	setp.ge.s32 	%p1, %r1, %r3;
	setp.ge.s32 	%p2, %r12, %r5;
	or.pred  	%p3, %p1, %p2;
	@%p3 bra 	$L__BB0_2;
	cvta.to.global.u64 	%rd3, %rd2;
	cvta.to.global.u64 	%rd4, %rd1;
	add.s32 	%r13, %r5, -1;
	add.s32 	%r14, %r3, -1;
	max.s32 	%r15, %r1, 1;
	add.s32 	%r16, %r15, -1;
	setp.lt.s32 	%p4, %r3, 1;
	selp.b32 	%r17, %r14, %r16, %p4;
	max.u32 	%r18, %r12, 1;
	add.s32 	%r19, %r18, -1;
	mul.lo.s32 	%r20, %r19, %r3;
	add.s32 	%r21, %r17, %r20;
	mul.wide.s32 	%rd5, %r21, 4;
	add.s64 	%rd6, %rd4, %rd5;
	ld.global.f32 	%f1, [%rd6];
	ld.const.f32 	%f2, [DEVICE_KERNEL];
	fma.rn.f32 	%f3, %f1, %f2, 0f00000000;
	max.s32 	%r22, %r1, 0;
	setp.gt.s32 	%p5, %r3, 0;
	selp.b32 	%r23, %r22, %r14, %p5;
	add.s32 	%r24, %r23, %r20;
	mul.wide.s32 	%rd7, %r24, 4;
	add.s64 	%rd8, %rd4, %rd7;
	ld.global.f32 	%f4, [%rd8];
	ld.const.f32 	%f5, [DEVICE_KERNEL+4];
	fma.rn.f32 	%f6, %f4, %f5, %f3;
	max.s32 	%r25, %r1, -1;
	add.s32 	%r26, %r25, 1;
	setp.lt.s32 	%p6, %r26, %r3;
	selp.b32 	%r27, %r26, %r14, %p6;
	add.s32 	%r28, %r27, %r20;
	mul.wide.s32 	%rd9, %r28, 4;
	add.s64 	%rd10, %rd4, %rd9;
	ld.global.f32 	%f7, [%rd10];
	ld.const.f32 	%f8, [DEVICE_KERNEL+8];
	fma.rn.f32 	%f9, %f7, %f8, %f6;
	mul.lo.s32 	%r29, %r12, %r3;
	add.s32 	%r30, %r17, %r29;
	mul.wide.s32 	%rd11, %r30, 4;
	add.s64 	%rd12, %rd4, %rd11;
	ld.global.f32 	%f10, [%rd12];
	ld.const.f32 	%f11, [DEVICE_KERNEL+12];
	fma.rn.f32 	%f12, %f10, %f11, %f9;
	add.s32 	%r31, %r23, %r29;
	mul.wide.s32 	%rd13, %r31, 4;
	add.s64 	%rd14, %rd4, %rd13;
	ld.global.f32 	%f13, [%rd14];
	ld.const.f32 	%f14, [DEVICE_KERNEL+16];
	fma.rn.f32 	%f15, %f13, %f14, %f12;
	add.s32 	%r32, %r27, %r29;
	mul.wide.s32 	%rd15, %r32, 4;
	add.s64 	%rd16, %rd4, %rd15;
	ld.global.f32 	%f16, [%rd16];
	ld.const.f32 	%f17, [DEVICE_KERNEL+20];
	fma.rn.f32 	%f18, %f16, %f17, %f15;
	add.s32 	%r33, %r12, 1;
	setp.lt.u32 	%p7, %r33, %r5;
	selp.b32 	%r34, %r33, %r13, %p7;
	mul.lo.s32 	%r35, %r34, %r3;
	add.s32 	%r36, %r17, %r35;
	mul.wide.s32 	%rd17, %r36, 4;
	add.s64 	%rd18, %rd4, %rd17;
	ld.global.f32 	%f19, [%rd18];
	ld.const.f32 	%f20, [DEVICE_KERNEL+24];
	fma.rn.f32 	%f21, %f19, %f20, %f18;
	add.s32 	%r37, %r23, %r35;
	mul.wide.s32 	%rd19, %r37, 4;
	add.s64 	%rd20, %rd4, %rd19;
	ld.global.f32 	%f22, [%rd20];
	ld.const.f32 	%f23, [DEVICE_KERNEL+28];
	fma.rn.f32 	%f24, %f22, %f23, %f21;
	add.s32 	%r38, %r27, %r35;
	mul.wide.s32 	%rd21, %r38, 4;
	add.s64 	%rd22, %rd4, %rd21;
	ld.global.f32 	%f25, [%rd22];
	ld.const.f32 	%f26, [DEVICE_KERNEL+32];
	fma.rn.f32 	%f27, %f25, %f26, %f24;
	add.s32 	%r39, %r29, %r1;
	mul.wide.s32 	%rd23, %r39, 4;
	add.s64 	%rd24, %rd3, %rd23;
	st.global.f32 	[%rd24], %f27;
$L__BB0_2:
	ret;

}
	// .globl	_Z26convolucaoCUDASharedKernelPKfPfii
.visible .entry _Z26convolucaoCUDASharedKernelPKfPfii(
	.param .u64 .ptr .align 1 _Z26convolucaoCUDASharedKernelPKfPfii_param_0,
	.param .u64 .ptr .align 1 _Z26convolucaoCUDASharedKernelPKfPfii_param_1,
	.param .u32 _Z26convolucaoCUDASharedKernelPKfPfii_param_2,
	.param .u32 _Z26convolucaoCUDASharedKernelPKfPfii_param_3
)
{
	.reg .pred 	%p<26>;
	.reg .b32 	%r<39>;
	.reg .b32 	%f<33>;
	.reg .b64 	%rd<18>;
	// demoted variable
	.shared .align 4 .b8 _ZZ26convolucaoCUDASharedKernelPKfPfiiE4tile[4624];
	ld.param.u64 	%rd4, [_Z26convolucaoCUDASharedKernelPKfPfii_param_0];
	ld.param.u64 	%rd3, [_Z26convolucaoCUDASharedKernelPKfPfii_param_1];
	ld.param.u32 	%r10, [_Z26convolucaoCUDASharedKernelPKfPfii_param_2];
	ld.param.u32 	%r12, [_Z26convolucaoCUDASharedKernelPKfPfii_param_3];
	cvta.to.global.u64 	%rd1, %rd4;
	mov.u32 	%r13, %ctaid.x;
	mov.u32 	%r1, %ntid.x;
	mov.u32 	%r2, %tid.x;
	mad.lo.s32 	%r3, %r13, %r1, %r2;
	mov.u32 	%r14, %ctaid.y;
	mov.u32 	%r4, %ntid.y;
	mov.u32 	%r5, %tid.y;
	mad.lo.s32 	%r15, %r14, %r4, %r5;
	setp.lt.s32 	%p2, %r3, %r10;
	setp.lt.s32 	%p3, %r15, %r12;
	and.pred  	%p1, %p2, %p3;
	mov.u32 	%r16, _ZZ26convolucaoCUDASharedKernelPKfPfiiE4tile;
	mad.lo.s32 	%r17, %r5, 136, %r16;
	add.s32 	%r7, %r17, 136;
	shl.b32 	%r18, %r2, 2;
	add.s32 	%r8, %r7, %r18;
	not.pred 	%p4, %p1;
	@%p4 bra 	$L__BB1_2;
	mad.lo.s32 	%r20, %r10, %r15, %r3;
	mul.wide.s32 	%rd5, %r20, 4;
	add.s64 	%rd6, %rd1, %rd5;
	ld.global.f32 	%f1, [%rd6];
	st.shared.f32 	[%r8+4], %f1;
	bra.uni 	$L__BB1_3;
$L__BB1_2:
	mov.b32 	%r19, 0;
	st.shared.u32 	[%r8+4], %r19;
$L__BB1_3:
	setp.ge.s32 	%p5, %r15, %r12;
	setp.ne.s32 	%p6, %r2, 0;
	setp.lt.s32 	%p7, %r3, 1;
	or.pred  	%p8, %p6, %p7;
	mul.lo.s32 	%r9, %r10, %r15;
	cvt.s64.s32 	%rd7, %r9;
	cvt.s64.s32 	%rd8, %r3;
	add.s64 	%rd9, %rd8, %rd7;
	shl.b64 	%rd10, %rd9, 2;
	add.s64 	%rd2, %rd1, %rd10;
	or.pred  	%p9, %p8, %p5;
	@%p9 bra 	$L__BB1_5;
	ld.global.f32 	%f2, [%rd2+-4];
	st.shared.f32 	[%r7], %f2;
$L__BB1_5:
	setp.ge.s32 	%p10, %r15, %r12;
	add.s32 	%r21, %r1, -1;
	setp.ne.s32 	%p11, %r2, %r21;
	add.s32 	%r22, %r10, -1;
	setp.ge.s32 	%p12, %r3, %r22;
	or.pred  	%p13, %p12, %p10;
	or.pred  	%p14, %p13, %p11;
	@%p14 bra 	$L__BB1_7;
	ld.global.f32 	%f3, [%rd2+4];
	shl.b32 	%r23, %r1, 2;
	add.s32 	%r24, %r7, %r23;
	st.shared.f32 	[%r24+4], %f3;
$L__BB1_7:
	setp.ge.s32 	%p15, %r3, %r10;
	setp.ne.s32 	%p16, %r5, 0;
	setp.eq.s32 	%p17, %r15, 0;
	or.pred  	%p18, %p16, %p17;
	or.pred  	%p19, %p18, %p15;
	@%p19 bra 	$L__BB1_9;
	add.s32 	%r25, %r15, -1;
	mad.lo.s32 	%r26, %r10, %r25, %r3;
	mul.wide.s32 	%rd11, %r26, 4;
	add.s64 	%rd12, %rd1, %rd11;
	ld.global.f32 	%f4, [%rd12];
	add.s32 	%r29, %r16, %r18;
	st.shared.f32 	[%r29+4], %f4;
$L__BB1_9:
	setp.ge.s32 	%p20, %r3, %r10;
	add.s32 	%r30, %r4, -1;
	setp.ne.s32 	%p21, %r5, %r30;
	add.s32 	%r31, %r12, -1;
	setp.ge.s32 	%p22, %r15, %r31;
	or.pred  	%p23, %p22, %p20;
	or.pred  	%p24, %p23, %p21;
	@%p24 bra 	$L__BB1_11;
	mad.lo.s32 	%r32, %r10, %r15, %r10;
	add.s32 	%r33, %r32, %r3;
	mul.wide.s32 	%rd13, %r33, 4;
	add.s64 	%rd14, %rd1, %rd13;
	ld.global.f32 	%f5, [%rd14];
	mad.lo.s32 	%r35, %r4, 136, %r16;
	add.s32 	%r37, %r35, %r18;
	st.shared.f32 	[%r37+140], %f5;
$L__BB1_11:
	bar.sync 	0;
	@%p4 bra 	$L__BB1_13;
	ld.shared.f32 	%f6, [%r8+-136];
	ld.const.f32 	%f7, [DEVICE_KERNEL];
	fma.rn.f32 	%f8, %f6, %f7, 0f00000000;
	ld.shared.f32 	%f9, [%r8+-132];
	ld.const.f32 	%f10, [DEVICE_KERNEL+4];
	fma.rn.f32 	%f11, %f9, %f10, %f8;
	ld.shared.f32 	%f12, [%r8+-128];
	ld.const.f32 	%f13, [DEVICE_KERNEL+8];
	fma.rn.f32 	%f14, %f12, %f13, %f11;
	ld.shared.f32 	%f15, [%r8];
	ld.const.f32 	%f16, [DEVICE_KERNEL+12];
	fma.rn.f32 	%f17, %f15, %f16, %f14;
	ld.shared.f32 	%f18, [%r8+4];
	ld.const.f32 	%f19, [DEVICE_KERNEL+16];
	fma.rn.f32 	%f20, %f18, %f19, %f17;
	ld.shared.f32 	%f21, [%r8+8];
	ld.const.f32 	%f22, [DEVICE_KERNEL+20];
	fma.rn.f32 	%f23, %f21, %f22, %f20;
	ld.shared.f32 	%f24, [%r8+136];
	ld.const.f32 	%f25, [DEVICE_KERNEL+24];
	fma.rn.f32 	%f26, %f24, %f25, %f23;
	ld.shared.f32 	%f27, [%r8+140];
	ld.const.f32 	%f28, [DEVICE_KERNEL+28];
	fma.rn.f32 	%f29, %f27, %f28, %f26;
	ld.shared.f32 	%f30, [%r8+144];
	ld.const.f32 	%f31, [DEVICE_KERNEL+32];
	fma.rn.f32 	%f32, %f30, %f31, %f29;
	add.s32 	%r38, %r9, %r3;
	cvta.to.global.u64 	%rd15, %rd3;
	mul.wide.s32 	%rd16, %r38, 4;
	add.s64 	%rd17, %rd15, %rd16;
	st.global.f32 	[%rd17], %f32;
$L__BB1_13:
	ret;

}


// ===== COMPILED SASS (sm_100) =====

	.target	sm_100

	.elftype	@"ET_EXEC"


//--------------------- .note.nv.tkinfo           --------------------------
	.section	.note.nv.tkinfo,"",@"SHT_NOTE"
	.sectionflags	@"SHF_NOTE_NV_TKINFO"
	.tkinfo
        /*0018*/ 	.word	0x00000002
        /*0030*/ 	.string	""
        /*0030*/ 	.string	"ptxas"
        /*0030*/ 	.string	"Cuda compilation tools, release 13.0, V13.0.88"
        /*0030*/ 	.string	"Build cuda_13.0.r13.0/compiler.36424714_0"
        /*0030*/ 	.string	"-arch sm_100 -m 64 "



//--------------------- .note.nv.cuinfo           --------------------------
	.section	.note.nv.cuinfo,"",@"SHT_NOTE"
	.sectionflags	@"SHF_NOTE_NV_CUINFO"
        /*0018*/ 	.short	0x0002
        /*001a*/ 	.short	0x0064
        /*001c*/ 	.short	0x0082
	.zero		2


//--------------------- .nv.info                  --------------------------
	.section	.nv.info,"",@"SHT_CUDA_INFO"
	.align	4


	//----- nvinfo : EIATTR_REGCOUNT
	.align		4
        /*0000*/ 	.byte	0x04, 0x2f
        /*0002*/ 	.short	(.L_2 - .L_1)
	.align		4
.L_1:
        /*0004*/ 	.word	index@(_Z20convolucaoCUDAKernelPKfPfii)
        /*0008*/ 	.word	0x00000020


	//----- nvinfo : EIATTR_FRAME_SIZE
	.align		4
.L_2:
        /*000c*/ 	.byte	0x04, 0x11
        /*000e*/ 	.short	(.L_4 - .L_3)
	.align		4
.L_3:
        /*0010*/ 	.word	index@(_Z20convolucaoCUDAKernelPKfPfii)
        /*0014*/ 	.word	0x00000000


	//----- nvinfo : EIATTR_REGCOUNT
	.align		4
.L_4:
        /*0018*/ 	.byte	0x04, 0x2f
        /*001a*/ 	.short	(.L_6 - .L_5)
	.align		4
.L_5:
        /*001c*/ 	.word	index@(_Z26convolucaoCUDASharedKernelPKfPfii)
        /*0020*/ 	.word	0x00000018


	//----- nvinfo : EIATTR_FRAME_SIZE
	.align		4
.L_6:
        /*0024*/ 	.byte	0x04, 0x11
        /*0026*/ 	.short	(.L_8 - .L_7)
	.align		4
.L_7:
        /*0028*/ 	.word	index@(_Z26convolucaoCUDASharedKernelPKfPfii)
        /*002c*/ 	.word	0x00000000


	//----- nvinfo : EIATTR_MIN_STACK_SIZE
	.align		4
.L_8:
        /*0030*/ 	.byte	0x04, 0x12
        /*0032*/ 	.short	(.L_10 - .L_9)
	.align		4
.L_9:
        /*0034*/ 	.word	index@(_Z26convolucaoCUDASharedKernelPKfPfii)
        /*0038*/ 	.word	0x00000000


	//----- nvinfo : EIATTR_MIN_STACK_SIZE
	.align		4
.L_10:
        /*003c*/ 	.byte	0x04, 0x12
        /*003e*/ 	.short	(.L_12 - .L_11)
	.align		4
.L_11:
        /*0040*/ 	.word	index@(_Z20convolucaoCUDAKernelPKfPfii)
        /*0044*/ 	.word	0x00000000
.L_12:


//--------------------- .nv.compat                --------------------------
	.section	.nv.compat,"",@"SHT_CUDA_COMPAT_INFO"
	.align	4
        /*0000*/ 	.byte	0x02, 0x09, 0x00, 0x00, 0x02, 0x02, 0x01, 0x00, 0x02, 0x05, 0x05, 0x00, 0x03, 0x07, 0x01, 0x01
        /*0010*/ 	.byte	0x02, 0x03, 0x00, 0x00, 0x02, 0x06, 0x01, 0x00, 0x04, 0x0b, 0x08, 0x00, 0x09, 0x00, 0x00, 0x00
        /*0020*/ 	.byte	0x00, 0x00, 0x00, 0x00


//--------------------- .nv.info._Z26convolucaoCUDASharedKernelPKfPfii --------------------------
	.section	.nv.info._Z26convolucaoCUDASharedKernelPKfPfii,"",@"SHT_CUDA_INFO"
	.sectionflags	@""
	.align	4


	//----- nvinfo : EIATTR_CUDA_API_VERSION
	.align		4
        /*0000*/ 	.byte	0x04, 0x37
        /*0002*/ 	.short	(.L_14 - .L_13)
.L_13:
        /*0004*/ 	.word	0x00000082


	//----- nvinfo : EIATTR_KPARAM_INFO
	.align		4
.L_14:
        /*0008*/ 	.byte	0x04, 0x17
        /*000a*/ 	.short	(.L_16 - .L_15)
.L_15:
        /*000c*/ 	.word	0x00000000
        /*0010*/ 	.short	0x0003
        /*0012*/ 	.short	0x0014
        /*0014*/ 	.byte	0x00, 0xf0, 0x11, 0x00


	//----- nvinfo : EIATTR_KPARAM_INFO
	.align		4
.L_16:
        /*0018*/ 	.byte	0x04, 0x17
        /*001a*/ 	.short	(.L_18 - .L_17)
.L_17:
        /*001c*/ 	.word	0x00000000
        /*0020*/ 	.short	0x0002
        /*0022*/ 	.short	0x0010
        /*0024*/ 	.byte	0x00, 0xf0, 0x11, 0x00


	//----- nvinfo : EIATTR_KPARAM_INFO
	.align		4
.L_18:
        /*0028*/ 	.byte	0x04, 0x17
        /*002a*/ 	.short	(.L_20 - .L_19)
.L_19:
        /*002c*/ 	.word	0x00000000
        /*0030*/ 	.short	0x0001
        /*0032*/ 	.short	0x0008
        /*0034*/ 	.byte	0x00, 0xf5, 0x21, 0x00


	//----- nvinfo : EIATTR_KPARAM_INFO
	.align		4
.L_20:
        /*0038*/ 	.byte	0x04, 0x17
        /*003a*/ 	.short	(.L_22 - .L_21)
.L_21:
        /*003c*/ 	.word	0x00000000
        /*0040*/ 	.short	0x0000
        /*0042*/ 	.short	0x0000
        /*0044*/ 	.byte	0x00, 0xf5, 0x21, 0x00


	//----- nvinfo : EIATTR_SPARSE_MMA_MASK
	.align		4
.L_22:
        /*0048*/ 	.byte	0x03, 0x50
        /*004a*/ 	.short	0x0000


	//----- nvinfo : EIATTR_MAXREG_COUNT
	.align		4
        /*004c*/ 	.byte	0x03, 0x1b
        /*004e*/ 	.short	0x00ff


	//----- nvinfo : EIATTR_NUM_BARRIERS
	.align		4
        /*0050*/ 	.byte	0x02, 0x4c
        /*0052*/ 	.byte	0x01
	.zero		1


	//----- nvinfo : EIATTR_MERCURY_ISA_VERSION
	.align		4
        /*0054*/ 	.byte	0x03, 0x5f
        /*0056*/ 	.short	0x0101


	//----- nvinfo : EIATTR_VRC_CTA_INIT_COUNT
	.align		4
        /*0058*/ 	.byte	0x02, 0x4a
	.zero		1
	.zero		1


	//----- nvinfo : EIATTR_EXIT_INSTR_OFFSETS
	.align		4
        /*005c*/ 	.byte	0x04, 0x1c
        /*005e*/ 	.short	(.L_24 - .L_23)


	//   ....[0]....
.L_23:
        /*0060*/ 	.word	0x00000440


	//   ....[1]....
        /*0064*/ 	.word	0x000005e0


	//----- nvinfo : EIATTR_CBANK_PARAM_SIZE
	.align		4
.L_24:
        /*0068*/ 	.byte	0x03, 0x19
        /*006a*/ 	.short	0x0018


	//----- nvinfo : EIATTR_PARAM_CBANK
	.align		4
        /*006c*/ 	.byte	0x04, 0x0a
        /*006e*/ 	.short	(.L_26 - .L_25)
	.align		4
.L_25:
        /*0070*/ 	.word	index@(.nv.constant0._Z26convolucaoCUDASharedKernelPKfPfii)
        /*0074*/ 	.short	0x0380
        /*0076*/ 	.short	0x0018


	//----- nvinfo : EIATTR_SW_WAR
	.align		4
.L_26:
        /*0078*/ 	.byte	0x04, 0x36
        /*007a*/ 	.short	(.L_28 - .L_27)
.L_27:
        /*007c*/ 	.word	0x00000008
.L_28:


//--------------------- .nv.info._Z20convolucaoCUDAKernelPKfPfii --------------------------
	.section	.nv.info._Z20convolucaoCUDAKernelPKfPfii,"",@"SHT_CUDA_INFO"
	.sectionflags	@""
	.align	4


	//----- nvinfo : EIATTR_CUDA_API_VERSION
	.align		4
        /*0000*/ 	.byte	0x04, 0x37
        /*0002*/ 	.short	(.L_30 - .L_29)
.L_29:
        /*0004*/ 	.word	0x00000082


	//----- nvinfo : EIATTR_KPARAM_INFO
	.align		4
.L_30:
        /*0008*/ 	.byte	0x04, 0x17
        /*000a*/ 	.short	(.L_32 - .L_31)
.L_31:
        /*000c*/ 	.word	0x00000000
        /*0010*/ 	.short	0x0003
        /*0012*/ 	.short	0x0014
        /*0014*/ 	.byte	0x00, 0xf0, 0x11, 0x00


	//----- nvinfo : EIATTR_KPARAM_INFO
	.align		4
.L_32:
        /*0018*/ 	.byte	0x04, 0x17
        /*001a*/ 	.short	(.L_34 - .L_33)
.L_33:
        /*001c*/ 	.word	0x00000000
        /*0020*/ 	.short	0x0002
        /*0022*/ 	.short	0x0010
        /*0024*/ 	.byte	0x00, 0xf0, 0x11, 0x00


	//----- nvinfo : EIATTR_KPARAM_INFO
	.align		4
.L_34:
        /*0028*/ 	.byte	0x04, 0x17
        /*002a*/ 	.short	(.L_36 - .L_35)
.L_35:
        /*002c*/ 	.word	0x00000000
        /*0030*/ 	.short	0x0001
        /*0032*/ 	.short	0x0008
        /*0034*/ 	.byte	0x00, 0xf5, 0x21, 0x00


	//----- nvinfo : EIATTR_KPARAM_INFO
	.align		4
.L_36:
        /*0038*/ 	.byte	0x04, 0x17
        /*003a*/ 	.short	(.L_38 - .L_37)
.L_37:
        /*003c*/ 	.word	0x00000000
        /*0040*/ 	.short	0x0000
        /*0042*/ 	.short	0x0000
        /*0044*/ 	.byte	0x00, 0xf5, 0x21, 0x00


	//----- nvinfo : EIATTR_SPARSE_MMA_MASK
	.align		4
.L_38:
        /*0048*/ 	.byte	0x03, 0x50
        /*004a*/ 	.short	0x0000


	//----- nvinfo : EIATTR_MAXREG_COUNT
	.align		4
        /*004c*/ 	.byte	0x03, 0x1b
        /*004e*/ 	.short	0x00ff


	//----- nvinfo : EIATTR_MERCURY_ISA_VERSION
	.align		4
        /*0050*/ 	.byte	0x03, 0x5f
        /*0052*/ 	.short	0x0101


	//----- nvinfo : EIATTR_VRC_CTA_INIT_COUNT
	.align		4
        /*0054*/ 	.byte	0x02, 0x4a
	.zero		1
	.zero		1


	//----- nvinfo : EIATTR_EXIT_INSTR_OFFSETS
	.align		4
        /*0058*/ 	.byte	0x04, 0x1c
        /*005a*/ 	.short	(.L_40 - .L_39)


	//   ....[0]....
.L_39:
        /*005c*/ 	.word	0x000000c0


	//   ....[1]....
        /*0060*/ 	.word	0x000004b0


	//----- nvinfo : EIATTR_CBANK_PARAM_SIZE
	.align		4
.L_40:
        /*0064*/ 	.byte	0x03, 0x19
        /*0066*/ 	.short	0x0018


	//----- nvinfo : EIATTR_PARAM_CBANK
	.align		4
        /*0068*/ 	.byte	0x04, 0x0a
        /*006a*/ 	.short	(.L_42 - .L_41)
	.align		4
.L_41:
        /*006c*/ 	.word	index@(.nv.constant0._Z20convolucaoCUDAKernelPKfPfii)
        /*0070*/ 	.short	0x0380
        /*0072*/ 	.short	0x0018


	//----- nvinfo : EIATTR_SW_WAR
	.align		4
.L_42:
        /*0074*/ 	.byte	0x04, 0x36
        /*0076*/ 	.short	(.L_44 - .L_43)
.L_43:
        /*0078*/ 	.word	0x00000008
.L_44:


//--------------------- .nv.callgraph             --------------------------
	.section	.nv.callgraph,"",@"SHT_CUDA_CALLGRAPH"
	.align	4
	.sectionentsize	8
	.align		4
        /*0000*/ 	.word	0x00000000
	.align		4
        /*0004*/ 	.word	0xffffffff
	.align		4
        /*0008*/ 	.word	0x00000000
	.align		4
        /*000c*/ 	.word	0xfffffffe
	.align		4
        /*0010*/ 	.word	0x00000000
	.align		4
        /*0014*/ 	.word	0xfffffffd
	.align		4
        /*0018*/ 	.word	0x00000000
	.align		4
        /*001c*/ 	.word	0xfffffffc


//--------------------- .nv.constant3             --------------------------
	.section	.nv.constant3,"a",@progbits
	.align	4
.nv.constant3:
	.type		DEVICE_KERNEL,@object
	.size		DEVICE_KERNEL,(.L_0 - DEVICE_KERNEL)
DEVICE_KERNEL:
	.zero		36
.L_0:


//--------------------- .text._Z26convolucaoCUDASharedKernelPKfPfii --------------------------
	.section	.text._Z26convolucaoCUDASharedKernelPKfPfii,"ax",@progbits
	.align	128
        .global         _Z26convolucaoCUDASharedKernelPKfPfii
        .type           _Z26convolucaoCUDASharedKernelPKfPfii,@function
        .size           _Z26convolucaoCUDASharedKernelPKfPfii,(.L_x_2 - _Z26convolucaoCUDASharedKernelPKfPfii)
        .other          _Z26convolucaoCUDASharedKernelPKfPfii,@"STO_CUDA_ENTRY STV_DEFAULT"
_Z26convolucaoCUDASharedKernelPKfPfii:
.text._Z26convolucaoCUDASharedKernelPKfPfii:
[----:B------:R-:W-:Y:S01]  /*0000*/  LDC R1, c[0x0][0x37c] ;  /* 0x0000df00ff017b82 */ /* 0x000fe20000000800 */
[----:B------:R-:W0:Y:S07]  /*0010*/  S2R R17, SR_TID.Y ;  /* 0x0000000000117919 */ /* 0x000e2e0000002200 */
[----:B------:R-:W1:Y:S01]  /*0020*/  LDC R0, c[0x0][0x360] ;  /* 0x0000d800ff007b82 */ /* 0x000e620000000800 */
[----:B------:R-:W2:Y:S01]  /*0030*/  LDCU.64 UR6, c[0x0][0x380] ;  /* 0x00007000ff0677ac */ /* 0x000ea20008000a00 */
[----:B------:R-:W3:Y:S06]  /*0040*/  S2R R11, SR_TID.X ;  /* 0x00000000000b7919 */ /* 0x000eec0000002100 */
[----:B------:R-:W0:Y:S08]  /*0050*/  S2UR UR5, SR_CTAID.Y ;  /* 0x00000000000579c3 */ /* 0x000e300000002600 */
[----:B------:R-:W0:Y:S08]  /*0060*/  LDC R10, c[0x0][0x364] ;  /* 0x0000d900ff0a7b82 */ /* 0x000e300000000800 */
[----:B------:R-:W3:Y:S01]  /*0070*/  S2UR UR4, SR_CTAID.X ;  /* 0x00000000000479c3 */ /* 0x000ee20000002500 */
[----:B-1----:R-:W-:-:S07]  /*0080*/  IADD3 R16, PT, PT, R0, -0x1, RZ ;  /* 0xffffffff00107810 */ /* 0x002fce0007ffe0ff */
[----:B------:R-:W1:Y:S01]  /*0090*/  LDC.64 R12, c[0x0][0x390] ;  /* 0x0000e400ff0c7b82 */ /* 0x000e620000000a00 */
[C---:B0-----:R-:W-:Y:S01]  /*00a0*/  IMAD R2, R10.reuse, UR5, R17 ;  /* 0x000000050a027c24 */ /* 0x041fe2000f8e0211 */
[----:B------:R-:W-:-:S04]  /*00b0*/  IADD3 R4, PT, PT, R10, -0x1, RZ ;  /* 0xffffffff0a047810 */ /* 0x000fc80007ffe0ff */
[----:B------:R-:W-:Y:S01]  /*00c0*/  ISETP.NE.AND P2, PT, R2, RZ, PT ;  /* 0x000000ff0200720c */ /* 0x000fe20003f45270 */
[----:B---3--:R-:W-:-:S03]  /*00d0*/  IMAD R7, R0, UR4, R11 ;  /* 0x0000000400077c24 */ /* 0x008fc6000f8e020b */
[----:B------:R-:W-:Y:S01]  /*00e0*/  ISETP.NE.OR P2, PT, R17, RZ, !P2 ;  /* 0x000000ff1100720c */ /* 0x000fe20005745670 */
[----:B------:R-:W0:Y:S01]  /*00f0*/  LDCU.64 UR4, c[0x0][0x358] ;  /* 0x00006b00ff0477ac */ /* 0x000e220008000a00 */
[----:B------:R-:W-:Y:S02]  /*0100*/  ISETP.GE.AND P4, PT, R7, 0x1, PT ;  /* 0x000000010700780c */ /* 0x000fe40003f86270 */
[----:B------:R-:W-:Y:S01]  /*0110*/  SHF.R.S32.HI R19, RZ, 0x1f, R7 ;  /* 0x0000001fff137819 */ /* 0x000fe20000011407 */
[----:B-1----:R-:W-:Y:S01]  /*0120*/  VIADD R6, R12, 0xffffffff ;  /* 0xffffffff0c067836 */ /* 0x002fe20000000000 */
[----:B------:R-:W-:Y:S02]  /*0130*/  ISETP.GE.AND P0, PT, R2, R13, PT ;  /* 0x0000000d0200720c */ /* 0x000fe40003f06270 */
[----:B------:R-:W-:Y:S02]  /*0140*/  IADD3 R3, PT, PT, R13, -0x1, RZ ;  /* 0xffffffff0d037810 */ /* 0x000fe40007ffe0ff */
[----:B------:R-:W-:-:S02]  /*0150*/  ISETP.GE.AND P1, PT, R7, R12, PT ;  /* 0x0000000c0700720c */ /* 0x000fc40003f26270 */
[CC--:B------:R-:W-:Y:S02]  /*0160*/  ISETP.LT.AND P0, PT, R7.reuse, R12.reuse, !P0 ;  /* 0x0000000c0700720c */ /* 0x0c0fe40004701270 */
[C---:B------:R-:W-:Y:S02]  /*0170*/  ISETP.GE.OR P1, PT, R2.reuse, R3, P1 ;  /* 0x000000030200720c */ /* 0x040fe40000f26670 */
[----:B------:R-:W-:Y:S02]  /*0180*/  ISETP.GE.OR P2, PT, R7, R12, P2 ;  /* 0x0000000c0700720c */ /* 0x000fe40001746670 */
[----:B------:R-:W-:Y:S02]  /*0190*/  ISETP.NE.OR P1, PT, R17, R4, P1 ;  /* 0x000000041100720c */ /* 0x000fe40000f25670 */
[----:B------:R-:W-:Y:S02]  /*01a0*/  ISETP.GE.AND P3, PT, R2, R13, PT ;  /* 0x0000000d0200720c */ /* 0x000fe40003f66270 */
[----:B------:R-:W-:-:S02]  /*01b0*/  ISETP.NE.OR P4, PT, R11, RZ, !P4 ;  /* 0x000000ff0b00720c */ /* 0x000fc40006785670 */
[----:B------:R-:W-:Y:S01]  /*01c0*/  ISETP.GE.OR P3, PT, R7, R6, P3 ;  /* 0x000000060700720c */ /* 0x000fe20001f66670 */
[----:B------:R-:W1:Y:S01]  /*01d0*/  @P0 LDC.64 R14, c[0x0][0x380] ;  /* 0x0000e000ff0e0b82 */ /* 0x000e620000000a00 */
[CC--:B------:R-:W-:Y:S01]  /*01e0*/  IMAD R6, R2.reuse, R12.reuse, RZ ;  /* 0x0000000c02067224 */ /* 0x0c0fe200078e02ff */
[C---:B------:R-:W-:Y:S01]  /*01f0*/  ISETP.GE.OR P4, PT, R2.reuse, R13, P4 ;  /* 0x0000000d0200720c */ /* 0x040fe20002786670 */
[C-C-:B------:R-:W-:Y:S01]  /*0200*/  @P0 IMAD R3, R2.reuse, R12, R7.reuse ;  /* 0x0000000c02030224 */ /* 0x140fe200078e0207 */
[----:B------:R-:W-:Y:S01]  /*0210*/  ISETP.NE.OR P3, PT, R11, R16, P3 ;  /* 0x000000100b00720c */ /* 0x000fe20001f65670 */
[C---:B------:R-:W-:Y:S01]  /*0220*/  @!P2 VIADD R13, R2.reuse, 0xffffffff ;  /* 0xffffffff020da836 */ /* 0x040fe20000000000 */
[----:B------:R-:W-:Y:S01]  /*0230*/  IADD3 R18, P5, PT, R7, R6, RZ ;  /* 0x0000000607127210 */ /* 0x000fe20007fbe0ff */
[-C--:B------:R-:W-:Y:S01]  /*0240*/  @!P1 IMAD R16, R2, R12.reuse, R12 ;  /* 0x0000000c02109224 */ /* 0x080fe200078e020c */
[----:B------:R-:W3:Y:S01]  /*0250*/  @!P2 LDC.64 R8, c[0x0][0x380] ;  /* 0x0000e000ff08ab82 */ /* 0x000ee20000000a00 */
[----:B------:R-:W-:Y:S01]  /*0260*/  @!P2 IMAD R13, R13, R12, R7 ;  /* 0x0000000c0d0da224 */ /* 0x000fe200078e0207 */
[----:B------:R-:W-:-:S02]  /*0270*/  LEA.HI.X.SX32 R21, R6, R19, 0x1, P5 ;  /* 0x0000001306157211 */ /* 0x000fc400028f0eff */
[C---:B--2---:R-:W-:Y:S02]  /*0280*/  LEA R2, P5, R18.reuse, UR6, 0x2 ;  /* 0x0000000612027c11 */ /* 0x044fe4000f8a10ff */
[----:B------:R-:W-:Y:S02]  /*0290*/  @!P1 IADD3 R19, PT, PT, R7, R16, RZ ;  /* 0x0000001007139210 */ /* 0x000fe40007ffe0ff */
[----:B------:R-:W2:Y:S01]  /*02a0*/  @!P1 LDC.64 R4, c[0x0][0x380] ;  /* 0x0000e000ff049b82 */ /* 0x000ea20000000a00 */
[----:B-1----:R-:W-:Y:S01]  /*02b0*/  @P0 IMAD.WIDE R14, R3, 0x4, R14 ;  /* 0x00000004030e0825 */ /* 0x002fe200078e020e */
[----:B------:R-:W-:-:S05]  /*02c0*/  LEA.HI.X R3, R18, UR7, R21, 0x2, P5 ;  /* 0x0000000712037c11 */ /* 0x000fca000a8f1415 */
[----:B0-----:R0:W4:Y:S01]  /*02d0*/  @P0 LDG.E R14, desc[UR4][R14.64] ;  /* 0x000000040e0e0981 */ /* 0x001122000c1e1900 */
[----:B---3--:R-:W-:-:S03]  /*02e0*/  @!P2 IMAD.WIDE R8, R13, 0x4, R8 ;  /* 0x000000040d08a825 */ /* 0x008fc600078e0208 */
[----:B------:R-:W3:Y:S04]  /*02f0*/  @!P4 LDG.E R16, desc[UR4][R2.64+-0x4] ;  /* 0xfffffc040210c981 */ /* 0x000ee8000c1e1900 */
[----:B------:R-:W5:Y:S01]  /*0300*/  @!P3 LDG.E R13, desc[UR4][R2.64+0x4] ;  /* 0x00000404020db981 */ /* 0x000f62000c1e1900 */
[----:B--2---:R-:W-:-:S03]  /*0310*/  @!P1 IMAD.WIDE R4, R19, 0x4, R4 ;  /* 0x0000000413049825 */ /* 0x004fc600078e0204 */
[----:B------:R-:W2:Y:S04]  /*0320*/  @!P2 LDG.E R8, desc[UR4][R8.64] ;  /* 0x000000040808a981 */ /* 0x000ea8000c1e1900 */
[----:B------:R-:W2:Y:S01]  /*0330*/  @!P1 LDG.E R4, desc[UR4][R4.64] ;  /* 0x0000000404049981 */ /* 0x000ea2000c1e1900 */
[----:B------:R-:W1:Y:S01]  /*0340*/  S2R R19, SR_CgaCtaId ;  /* 0x0000000000137919 */ /* 0x000e620000008800 */
[----:B------:R-:W-:-:S04]  /*0350*/  MOV R12, 0x400 ;  /* 0x00000400000c7802 */ /* 0x000fc80000000f00 */
[----:B-1----:R-:W-:-:S05]  /*0360*/  LEA R12, R19, R12, 0x18 ;  /* 0x0000000c130c7211 */ /* 0x002fca00078ec0ff */
[--C-:B------:R-:W-:Y:S02]  /*0370*/  IMAD R17, R17, 0x88, R12.reuse ;  /* 0x0000008811117824 */ /* 0x100fe400078e020c */
[--C-:B------:R-:W-:Y:S02]  /*0380*/  @!P1 IMAD R10, R10, 0x88, R12.reuse ;  /* 0x000000880a0a9824 */ /* 0x100fe400078e020c */
[C---:B------:R-:W-:Y:S01]  /*0390*/  IMAD R21, R11.reuse, 0x4, R17 ;  /* 0x000000040b157824 */ /* 0x040fe200078e0211 */
[----:B------:R-:W-:Y:S01]  /*03a0*/  @!P3 LEA R0, R0, R17, 0x2 ;  /* 0x000000110000b211 */ /* 0x000fe200078e10ff */
[C---:B0-----:R-:W-:Y:S01]  /*03b0*/  @!P2 IMAD R15, R11.reuse, 0x4, R12 ;  /* 0x000000040b0fa824 */ /* 0x041fe200078e020c */
[----:B------:R-:W-:Y:S02]  /*03c0*/  @!P1 LEA R11, R11, R10, 0x2 ;  /* 0x0000000a0b0b9211 */ /* 0x000fe400078e10ff */
[----:B----4-:R0:W-:Y:S04]  /*03d0*/  @P0 STS [R21+0x8c], R14 ;  /* 0x00008c0e15000388 */ /* 0x0101e80000000800 */
[----:B------:R0:W-:Y:S04]  /*03e0*/  @!P0 STS [R21+0x8c], RZ ;  /* 0x00008cff15008388 */ /* 0x0001e80000000800 */
[----:B---3--:R0:W-:Y:S04]  /*03f0*/  @!P4 STS [R17+0x88], R16 ;  /* 0x000088101100c388 */ /* 0x0081e80000000800 */
[----:B-----5:R0:W-:Y:S04]  /*0400*/  @!P3 STS [R0+0x8c], R13 ;  /* 0x00008c0d0000b388 */ /* 0x0201e80000000800 */
[----:B--2---:R0:W-:Y:S04]  /*0410*/  @!P2 STS [R15+0x4], R8 ;  /* 0x000004080f00a388 */ /* 0x0041e80000000800 */
[----:B------:R0:W-:Y:S01]  /*0420*/  @!P1 STS [R11+0x8c], R4 ;  /* 0x00008c040b009388 */ /* 0x0001e20000000800 */
[----:B------:R-:W-:Y:S06]  /*0430*/  BAR.SYNC.DEFER_BLOCKING 0x0 ;  /* 0x0000000000007b1d */ /* 0x000fec0000010000 */
[----:B------:R-:W-:Y:S05]  /*0440*/  @!P0 EXIT ;  /* 0x000000000000894d */ /* 0x000fea0003800000 */
[----:B0-----:R-:W0:Y:S01]  /*0450*/  LDS R0, [R21] ;  /* 0x0000000015007984 */ /* 0x001e220000000800 */
[----:B------:R-:W0:Y:S01]  /*0460*/  LDCU.128 UR8, c[0x3][URZ] ;  /* 0x00c00000ff0877ac */ /* 0x000e220008000c00 */
[----:B------:R-:W-:Y:S02]  /*0470*/  IMAD.IADD R7, R7, 0x1, R6 ;  /* 0x0000000107077824 */ /* 0x000fe400078e0206 */
[----:B------:R-:W1:Y:S01]  /*0480*/  LDS R3, [R21+0x4] ;  /* 0x0000040015037984 */ /* 0x000e620000000800 */
[----:B------:R-:W2:Y:S03]  /*0490*/  LDCU.128 UR12, c[0x3][0x10] ;  /* 0x00c00200ff0c77ac */ /* 0x000ea60008000c00 */
[----:B------:R-:W3:Y:S01]  /*04a0*/  LDS R5, [R21+0x8] ;  /* 0x0000080015057984 */ /* 0x000ee20000000800 */
[----:B------:R-:W4:Y:S03]  /*04b0*/  LDCU UR6, c[0x3][0x20] ;  /* 0x00c00400ff0677ac */ /* 0x000f260008000800 */
[----:B------:R-:W5:Y:S04]  /*04c0*/  LDS R9, [R21+0x88] ;  /* 0x0000880015097984 */ /* 0x000f680000000800 */
[----:B------:R-:W2:Y:S04]  /*04d0*/  LDS R11, [R21+0x8c] ;  /* 0x00008c00150b7984 */ /* 0x000ea80000000800 */
[----:B------:R-:W4:Y:S04]  /*04e0*/  LDS R13, [R21+0x90] ;  /* 0x00009000150d7984 */ /* 0x000f280000000800 */
[----:B------:R-:W4:Y:S04]  /*04f0*/  LDS R15, [R21+0x110] ;  /* 0x00011000150f7984 */ /* 0x000f280000000800 */
[----:B------:R-:W4:Y:S04]  /*0500*/  LDS R17, [R21+0x114] ;  /* 0x0001140015117984 */ /* 0x000f280000000800 */
[----:B------:R-:W4:Y:S01]  /*0510*/  LDS R19, [R21+0x118] ;  /* 0x0001180015137984 */ /* 0x000f220000000800 */
[----:B0-----:R-:W-:-:S04]  /*0520*/  FFMA R0, R0, UR8, RZ ;  /* 0x0000000800007c23 */ /* 0x001fc800080000ff */
[----:B-1----:R-:W-:Y:S02]  /*0530*/  FFMA R0, R3, UR9, R0 ;  /* 0x0000000903007c23 */ /* 0x002fe40008000000 */
[----:B------:R-:W0:Y:S02]  /*0540*/  LDC.64 R2, c[0x0][0x388] ;  /* 0x0000e200ff027b82 */ /* 0x000e240000000a00 */
[----:B---3--:R-:W-:-:S04]  /*0550*/  FFMA R0, R5, UR10, R0 ;  /* 0x0000000a05007c23 */ /* 0x008fc80008000000 */
[----:B-----5:R-:W-:-:S04]  /*0560*/  FFMA R0, R9, UR11, R0 ;  /* 0x0000000b09007c23 */ /* 0x020fc80008000000 */
[----:B--2---:R-:W-:-:S04]  /*0570*/  FFMA R0, R11, UR12, R0 ;  /* 0x0000000c0b007c23 */ /* 0x004fc80008000000 */
[----:B----4-:R-:W-:-:S04]  /*0580*/  FFMA R0, R13, UR13, R0 ;  /* 0x0000000d0d007c23 */ /* 0x010fc80008000000 */
[----:B------:R-:W-:-:S04]  /*0590*/  FFMA R0, R15, UR14, R0 ;  /* 0x0000000e0f007c23 */ /* 0x000fc80008000000 */
[----:B------:R-:W-:Y:S01]  /*05a0*/  FFMA R0, R17, UR15, R0 ;  /* 0x0000000f11007c23 */ /* 0x000fe20008000000 */
[----:B0-----:R-:W-:-:S04]  /*05b0*/  IMAD.WIDE R2, R7, 0x4, R2 ;  /* 0x0000000407027825 */ /* 0x001fc800078e0202 */
[----:B------:R-:W-:-:S05]  /*05c0*/  FFMA R19, R19, UR6, R0 ;  /* 0x0000000613137c23 */ /* 0x000fca0008000000 */
[----:B------:R-:W-:Y:S01]  /*05d0*/  STG.E desc[UR4][R2.64], R19 ;  /* 0x0000001302007986 */ /* 0x000fe2000c101904 */
[----:B------:R-:W-:Y:S05]  /*05e0*/  EXIT ;  /* 0x000000000000794d */ /* 0x000fea0003800000 */
.L_x_0:
[----:B------:R-:W-:-:S00]  /*05f0*/  BRA `(.L_x_0) ;  /* 0xfffffffc00fc7947 */ /* 0x000fc0000383ffff */
[----:B------:R-:W-:-:S00]  /*0600*/  NOP ;  /* 0x0000000000007918 */ /* 0x000fc00000000000 */
[----:B------:R-:W-:-:S00]  /*0610*/  NOP ;  /* 0x0000000000007918 */ /* 0x000fc00000000000 */
[----:B------:R-:W-:-:S00]  /*0620*/  NOP ;  /* 0x0000000000007918 */ /* 0x000fc00000000000 */
[----:B------:R-:W-:-:S00]  /*0630*/  NOP ;  /* 0x0000000000007918 */ /* 0x000fc00000000000 */
[----:B------:R-:W-:-:S00]  /*0640*/  NOP ;  /* 0x0000000000007918 */ /* 0x000fc00000000000 */
[----:B------:R-:W-:-:S00]  /*0650*/  NOP ;  /* 0x0000000000007918 */ /* 0x000fc00000000000 */
[----:B------:R-:W-:-:S00]  /*0660*/  NOP ;  /* 0x0000000000007918 */ /* 0x000fc00000000000 */
[----:B------:R-:W-:-:S00]  /*0670*/  NOP ;  /* 0x0000000000007918 */ /* 0x000fc00000000000 */
.L_x_2:


//--------------------- .text._Z20convolucaoCUDAKernelPKfPfii --------------------------
	.section	.text._Z20convolucaoCUDAKernelPKfPfii,"ax",@progbits
	.align	128
        .global         _Z20convolucaoCUDAKernelPKfPfii
        .type           _Z20convolucaoCUDAKernelPKfPfii,@function
        .size           _Z20convolucaoCUDAKernelPKfPfii,(.L_x_3 - _Z20convolucaoCUDAKernelPKfPfii)
        .other          _Z20convolucaoCUDAKernelPKfPfii,@"STO_CUDA_ENTRY STV_DEFAULT"
_Z20convolucaoCUDAKernelPKfPfii:
.text._Z20convolucaoCUDAKernelPKfPfii:
[----:B------:R-:W-:Y:S01]  /*0000*/  LDC R1, c[0x0][0x37c] ;  /* 0x0000df00ff017b82 */ /* 0x000fe20000000800 */
[----:B------:R-:W0:Y:S07]  /*0010*/  S2R R4, SR_TID.Y ;  /* 0x0000000000047919 */ /* 0x000e2e0000002200 */
[----:B------:R-:W1:Y:S01]  /*0020*/  LDC R11, c[0x0][0x360] ;  /* 0x0000d800ff0b7b82 */ /* 0x000e620000000800 */
[----:B------:R-:W1:Y:S07]  /*0030*/  S2R R0, SR_TID.X ;  /* 0x0000000000007919 */ /* 0x000e6e0000002100 */
[----:B------:R-:W0:Y:S08]  /*0040*/  S2UR UR5, SR_CTAID.Y ;  /* 0x00000000000579c3 */ /* 0x000e300000002600 */
[----:B------:R-:W0:Y:S08]  /*0050*/  LDC R13, c[0x0][0x364] ;  /* 0x0000d900ff0d7b82 */ /* 0x000e300000000800 */
[----:B------:R-:W1:Y:S08]  /*0060*/  S2UR UR4, SR_CTAID.X ;  /* 0x00000000000479c3 */ /* 0x000e700000002500 */
[----:B------:R-:W2:Y:S01]  /*0070*/  LDC.64 R2, c[0x0][0x390] ;  /* 0x0000e400ff027b82 */ /* 0x000ea20000000a00 */
[----:B0-----:R-:W-:-:S02]  /*0080*/  IMAD R13, R13, UR5, R4 ;  /* 0x000000050d0d7c24 */ /* 0x001fc4000f8e0204 */
[----:B-1----:R-:W-:-:S03]  /*0090*/  IMAD R11, R11, UR4, R0 ;  /* 0x000000040b0b7c24 */ /* 0x002fc6000f8e0200 */
[----:B--2---:R-:W-:-:S04]  /*00a0*/  ISETP.GE.AND P0, PT, R13, R3, PT ;  /* 0x000000030d00720c */ /* 0x004fc80003f06270 */
[----:B------:R-:W-:-:S13]  /*00b0*/  ISETP.GE.OR P0, PT, R11, R2, P0 ;  /* 0x000000020b00720c */ /* 0x000fda0000706670 */
[----:B------:R-:W-:Y:S05]  /*00c0*/  @P0 EXIT ;  /* 0x000000000000094d */ /* 0x000fea0003800000 */
[----:B------:R-:W0:Y:S01]  /*00d0*/  LDC.64 R4, c[0x0][0x380] ;  /* 0x0000e000ff047b82 */ /* 0x000e220000000a00 */
[----:B------:R-:W-:Y:S01]  /*00e0*/  VIMNMX R0, PT, PT, R11, 0x1, !PT ;  /* 0x000000010b007848 */ /* 0x000fe20007fe0100 */
[----:B------:R-:W1:Y:S01]  /*00f0*/  LDCU.64 UR4, c[0x0][0x358] ;  /* 0x00006b00ff0477ac */ /* 0x000e620008000a00 */
[C---:B------:R-:W-:Y:S02]  /*0100*/  ISETP.GE.AND P1, PT, R2.reuse, 0x1, PT ;  /* 0x000000010200780c */ /* 0x040fe40003f26270 */
[----:B------:R-:W-:Y:S01]  /*0110*/  IADD3 R19, PT, PT, R2, -0x1, RZ ;  /* 0xffffffff02137810 */ /* 0x000fe20007ffe0ff */
[----:B------:R-:W2:Y:S01]  /*0120*/  LDCU.128 UR8, c[0x3][URZ] ;  /* 0x00c00000ff0877ac */ /* 0x000ea20008000c00 */
[----:B------:R-:W-:Y:S02]  /*0130*/  VIMNMX.U32 R6, PT, PT, R13, 0x1, !PT ;  /* 0x000000010d067848 */ /* 0x000fe40007fe0000 */
[----:B------:R-:W-:Y:S01]  /*0140*/  VIMNMX R7, PT, PT, R11, -0x1, !PT ;  /* 0xffffffff0b077848 */ /* 0x000fe20007fe0100 */
[----:B------:R-:W3:Y:S01]  /*0150*/  LDCU.128 UR12, c[0x3][0x10] ;  /* 0x00c00200ff0c77ac */ /* 0x000ee20008000c00 */
[----:B------:R-:W-:-:S02]  /*0160*/  IADD3 R0, PT, PT, R0, -0x1, RZ ;  /* 0xffffffff00007810 */ /* 0x000fc40007ffe0ff */
[----:B------:R-:W-:Y:S01]  /*0170*/  ISETP.GT.AND P0, PT, R2, RZ, PT ;  /* 0x000000ff0200720c */ /* 0x000fe20003f04270 */
[----:B------:R-:W4:Y:S01]  /*0180*/  LDCU UR6, c[0x3][0x20] ;  /* 0x00c00400ff0677ac */ /* 0x000f220008000800 */
[----:B------:R-:W-:Y:S02]  /*0190*/  VIMNMX R8, PT, PT, RZ, R11, !PT ;  /* 0x0000000bff087248 */ /* 0x000fe40007fe0100 */
[----:B------:R-:W-:Y:S02]  /*01a0*/  IADD3 R6, PT, PT, R6, -0x1, RZ ;  /* 0xffffffff06067810 */ /* 0x000fe40007ffe0ff */
[----:B------:R-:W-:Y:S02]  /*01b0*/  IADD3 R7, PT, PT, R7, 0x1, RZ ;  /* 0x0000000107077810 */ /* 0x000fe40007ffe0ff */
[----:B------:R-:W-:Y:S02]  /*01c0*/  SEL R9, R19, R0, !P1 ;  /* 0x0000000013097207 */ /* 0x000fe40004800000 */
[----:B------:R-:W-:-:S02]  /*01d0*/  SEL R15, R8, R19, P0 ;  /* 0x00000013080f7207 */ /* 0x000fc40000000000 */
[-C--:B------:R-:W-:Y:S01]  /*01e0*/  ISETP.GE.AND P0, PT, R7, R2.reuse, PT ;  /* 0x000000020700720c */ /* 0x080fe20003f06270 */
[CC--:B------:R-:W-:Y:S01]  /*01f0*/  IMAD R27, R6.reuse, R2.reuse, R9 ;  /* 0x00000002061b7224 */ /* 0x0c0fe200078e0209 */
[----:B------:R-:W-:Y:S01]  /*0200*/  IADD3 R17, PT, PT, R13, 0x1, RZ ;  /* 0x000000010d117810 */ /* 0x000fe20007ffe0ff */
[----:B------:R-:W-:Y:S01]  /*0210*/  IMAD R21, R6, R2, R15 ;  /* 0x0000000206157224 */ /* 0x000fe200078e020f */
[----:B------:R-:W-:Y:S01]  /*0220*/  SEL R19, R7, R19, !P0 ;  /* 0x0000001307137207 */ /* 0x000fe20004000000 */
[----:B0-----:R-:W-:Y:S01]  /*0230*/  IMAD.WIDE R26, R27, 0x4, R4 ;  /* 0x000000041b1a7825 */ /* 0x001fe200078e0204 */
[----:B------:R-:W-:-:S03]  /*0240*/  ISETP.GE.U32.AND P0, PT, R17, R3, PT ;  /* 0x000000031100720c */ /* 0x000fc60003f06070 */
[----:B------:R-:W-:Y:S01]  /*0250*/  IMAD.WIDE R20, R21, 0x4, R4 ;  /* 0x0000000415147825 */ /* 0x000fe200078e0204 */
[----:B-1----:R0:W2:Y:S03]  /*0260*/  LDG.E R0, desc[UR4][R26.64] ;  /* 0x000000041a007981 */ /* 0x0020a6000c1e1900 */
[-C--:B------:R-:W-:Y:S01]  /*0270*/  IMAD R23, R6, R2.reuse, R19 ;  /* 0x0000000206177224 */ /* 0x080fe200078e0213 */
[----:B------:R1:W5:Y:S01]  /*0280*/  LDG.E R12, desc[UR4][R20.64] ;  /* 0x00000004140c7981 */ /* 0x000362000c1e1900 */
[----:B------:R-:W-:Y:S02]  /*0290*/  IMAD R25, R13, R2, R9 ;  /* 0x000000020d197224 */ /* 0x000fe400078e0209 */
[----:B------:R-:W-:Y:S02]  /*02a0*/  IMAD.WIDE R22, R23, 0x4, R4 ;  /* 0x0000000417167825 */ /* 0x000fe400078e0204 */
[----:B------:R-:W-:-:S02]  /*02b0*/  @P0 IADD3 R17, PT, PT, R3, -0x1, RZ ;  /* 0xffffffff03110810 */ /* 0x000fc40007ffe0ff */
[----:B------:R-:W-:Y:S01]  /*02c0*/  IMAD R7, R13, R2, R15 ;  /* 0x000000020d077224 */ /* 0x000fe200078e020f */
[----:B------:R-:W3:Y:S01]  /*02d0*/  LDG.E R10, desc[UR4][R22.64] ;  /* 0x00000004160a7981 */ /* 0x000ee2000c1e1900 */
[----:B------:R-:W-:-:S04]  /*02e0*/  IMAD.WIDE R24, R25, 0x4, R4 ;  /* 0x0000000419187825 */ /* 0x000fc800078e0204 */
[----:B------:R-:W-:Y:S01]  /*02f0*/  IMAD.WIDE R6, R7, 0x4, R4 ;  /* 0x0000000407067825 */ /* 0x000fe200078e0204 */
[----:B------:R-:W4:Y:S03]  /*0300*/  LDG.E R3, desc[UR4][R24.64] ;  /* 0x0000000418037981 */ /* 0x000f26000c1e1900 */
[-C--:B------:R-:W-:Y:S02]  /*0310*/  IMAD R29, R13, R2.reuse, R19 ;  /* 0x000000020d1d7224 */ /* 0x080fe400078e0213 */
[----:B0-----:R-:W-:Y:S01]  /*0320*/  IMAD R27, R17, R2, R9 ;  /* 0x00000002111b7224 */ /* 0x001fe200078e0209 */
[----:B------:R5:W4:Y:S01]  /*0330*/  LDG.E R6, desc[UR4][R6.64] ;  /* 0x0000000406067981 */ /* 0x000b22000c1e1900 */
[----:B------:R-:W-:-:S04]  /*0340*/  IMAD.WIDE R8, R29, 0x4, R4 ;  /* 0x000000041d087825 */ /* 0x000fc800078e0204 */
[-C--:B-1----:R-:W-:Y:S02]  /*0350*/  IMAD R21, R17, R2.reuse, R15 ;  /* 0x0000000211157224 */ /* 0x082fe400078e020f */
[----:B------:R-:W-:Y:S01]  /*0360*/  IMAD.WIDE R14, R27, 0x4, R4 ;  /* 0x000000041b0e7825 */ /* 0x000fe200078e0204 */
[----:B------:R-:W4:Y:S03]  /*0370*/  LDG.E R8, desc[UR4][R8.64] ;  /* 0x0000000408087981 */ /* 0x000f26000c1e1900 */
[----:B------:R-:W-:Y:S02]  /*0380*/  IMAD R19, R17, R2, R19 ;  /* 0x0000000211137224 */ /* 0x000fe400078e0213 */
[--C-:B------:R-:W-:Y:S01]  /*0390*/  IMAD.WIDE R16, R21, 0x4, R4.reuse ;  /* 0x0000000415107825 */ /* 0x100fe200078e0204 */
[----:B------:R-:W4:Y:S03]  /*03a0*/  LDG.E R14, desc[UR4][R14.64] ;  /* 0x000000040e0e7981 */ /* 0x000f26000c1e1900 */
[----:B------:R-:W-:-:S02]  /*03b0*/  IMAD.WIDE R18, R19, 0x4, R4 ;  /* 0x0000000413127825 */ /* 0x000fc400078e0204 */
[----:B------:R-:W4:Y:S04]  /*03c0*/  LDG.E R16, desc[UR4][R16.64] ;  /* 0x0000000410107981 */ /* 0x000f28000c1e1900 */
[----:B------:R-:W4:Y:S01]  /*03d0*/  LDG.E R18, desc[UR4][R18.64] ;  /* 0x0000000412127981 */ /* 0x000f22000c1e1900 */
[----:B------:R-:W-:Y:S02]  /*03e0*/  IMAD R11, R13, R2, R11 ;  /* 0x000000020d0b7224 */ /* 0x000fe400078e020b */
[----:B--2---:R-:W-:-:S04]  /*03f0*/  FFMA R5, R0, UR8, RZ ;  /* 0x0000000800057c23 */ /* 0x004fc800080000ff */
[----:B-----5:R-:W-:Y:S02]  /*0400*/  FFMA R7, R12, UR9, R5 ;  /* 0x000000090c077c23 */ /* 0x020fe40008000005 */
[----:B------:R-:W0:Y:S02]  /*0410*/  LDC.64 R4, c[0x0][0x388] ;  /* 0x0000e200ff047b82 */ /* 0x000e240000000a00 */
[----:B---3--:R-:W-:-:S04]  /*0420*/  FFMA R10, R10, UR10, R7 ;  /* 0x0000000a0a0a7c23 */ /* 0x008fc80008000007 */
[----:B----4-:R-:W-:-:S04]  /*0430*/  FFMA R3, R3, UR11, R10 ;  /* 0x0000000b03037c23 */ /* 0x010fc8000800000a */
[----:B------:R-:W-:-:S04]  /*0440*/  FFMA R3, R6, UR12, R3 ;  /* 0x0000000c06037c23 */ /* 0x000fc80008000003 */
[----:B------:R-:W-:-:S04]  /*0450*/  FFMA R3, R8, UR13, R3 ;  /* 0x0000000d08037c23 */ /* 0x000fc80008000003 */
[----:B------:R-:W-:Y:S01]  /*0460*/  FFMA R3, R14, UR14, R3 ;  /* 0x0000000e0e037c23 */ /* 0x000fe20008000003 */
[----:B0-----:R-:W-:-:S04]  /*0470*/  IMAD.WIDE R4, R11, 0x4, R4 ;  /* 0x000000040b047825 */ /* 0x001fc800078e0204 */
[----:B------:R-:W-:-:S04]  /*0480*/  FFMA R3, R16, UR15, R3 ;  /* 0x0000000f10037c23 */ /* 0x000fc80008000003 */
[----:B------:R-:W-:-:S05]  /*0490*/  FFMA R3, R18, UR6, R3 ;  /* 0x0000000612037c23 */ /* 0x000fca0008000003 */
[----:B------:R-:W-:Y:S01]  /*04a0*/  STG.E desc[UR4][R4.64], R3 ;  /* 0x0000000304007986 */ /* 0x000fe2000c101904 */
[----:B------:R-:W-:Y:S05]  /*04b0*/  EXIT ;  /* 0x000000000000794d */ /* 0x000fea0003800000 */
.L_x_1:
        /* <DEDUP_REMOVED lines=12> */
.L_x_3:


//--------------------- .nv.shared._Z26convolucaoCUDASharedKernelPKfPfii --------------------------
	.section	.nv.shared._Z26convolucaoCUDASharedKernelPKfPfii,"aw",@nobits
	.sectionflags	@""
	.align	4
.nv.shared._Z26convolucaoCUDASharedKernelPKfPfii:
	.zero		5648


//--------------------- .nv.shared.reserved.0     --------------------------
	.section	.nv.shared.reserved.0,"aw",@nobits
	.weak		__nv_reservedSMEM_offset_0_alias
	.size		__nv_reservedSMEM_offset_0_alias, 0, 64
	.other		__nv_reservedSMEM_offset_0_alias,@"STO_CUDA_RESERVED_SHARED STV_DEFAULT"
__nv_reservedSMEM_offset_0_alias:
	.zero		0
	.zero		64


//--------------------- .nv.constant0._Z26convolucaoCUDASharedKernelPKfPfii --------------------------
	.section	.nv.constant0._Z26convolucaoCUDASharedKernelPKfPfii,"a",@progbits
	.sectionflags	@""
	.align	4
.nv.constant0._Z26convolucaoCUDASharedKernelPKfPfii:
	.zero		920


//--------------------- .nv.constant0._Z20convolucaoCUDAKernelPKfPfii --------------------------
	.section	.nv.constant0._Z20convolucaoCUDAKernelPKfPfii,"a",@progbits
	.sectionflags	@""
	.align	4
.nv.constant0._Z20convolucaoCUDAKernelPKfPfii:
	.zero		920


//--------------------- SYMBOLS --------------------------

	.type		.nv.reservedSmem.offset0,@object
	.size		.nv.reservedSmem.offset0,0x4
	.type		.nv.reservedSmem.cap,@object
	.size		.nv.reservedSmem.cap,0x4
